//
// Generated by NVIDIA NVVM Compiler
//
// Compiler Build ID: CL-36424714
// Cuda compilation tools, release 13.0, V13.0.88
// Based on NVVM 20.0.0
//

.version 9.0
.target sm_100
.address_size 64

	// .globl	_Z8primeGPUPyPiy

.visible .entry _Z8primeGPUPyPiy(
	.param .u64 .ptr .align 1 _Z8primeGPUPyPiy_param_0,
	.param .u64 .ptr .align 1 _Z8primeGPUPyPiy_param_1,
	.param .u64 _Z8primeGPUPyPiy_param_2
)
{
	.reg .pred 	%p<6>;
	.reg .b32 	%r<12>;
	.reg .b64 	%rd<23>;

	ld.param.u64 	%rd11, [_Z8primeGPUPyPiy_param_0];
	ld.param.u64 	%rd12, [_Z8primeGPUPyPiy_param_1];
	ld.param.u64 	%rd13, [_Z8primeGPUPyPiy_param_2];
	mov.u32 	%r1, %ctaid.x;
	mov.u32 	%r2, %ntid.x;
	mov.u32 	%r3, %tid.x;
	mad.lo.s32 	%r4, %r1, %r2, %r3;
	mul.wide.u32 	%rd1, %r4, 6;
	add.s64 	%rd14, %rd1, 6;
	setp.gt.u64 	%p1, %rd14, %rd13;
	@%p1 bra 	$L__BB0_10;
	cvta.to.global.u64 	%rd15, %rd11;
	ld.global.u64 	%rd2, [%rd15];
	add.s64 	%rd3, %rd1, 5;
	or.b64  	%rd16, %rd2, %rd3;
	and.b64  	%rd17, %rd16, -4294967296;
	setp.ne.s64 	%p2, %rd17, 0;
	@%p2 bra 	$L__BB0_3;
	cvt.u32.u64 	%r5, %rd3;
	cvt.u32.u64 	%r6, %rd2;
	rem.u32 	%r7, %r6, %r5;
	cvt.u64.u32 	%rd21, %r7;
	bra.uni 	$L__BB0_4;
$L__BB0_3:
	rem.u64 	%rd21, %rd2, %rd3;
$L__BB0_4:
	setp.eq.s64 	%p3, %rd21, 0;
	@%p3 bra 	$L__BB0_9;
	add.s64 	%rd7, %rd1, 7;
	or.b64  	%rd18, %rd2, %rd7;
	and.b64  	%rd19, %rd18, -4294967296;
	setp.ne.s64 	%p4, %rd19, 0;
	@%p4 bra 	$L__BB0_7;
	cvt.u32.u64 	%r8, %rd7;
	cvt.u32.u64 	%r9, %rd2;
	rem.u32 	%r10, %r9, %r8;
	cvt.u64.u32 	%rd22, %r10;
	bra.uni 	$L__BB0_8;
$L__BB0_7:
	rem.u64 	%rd22, %rd2, %rd7;
$L__BB0_8:
	setp.ne.s64 	%p5, %rd22, 0;
	@%p5 bra 	$L__BB0_10;
$L__BB0_9:
	cvta.to.global.u64 	%rd20, %rd12;
	mov.b32 	%r11, 0;
	st.global.u32 	[%rd20], %r11;
$L__BB0_10:
	ret;

}


// ===== COMPILED SASS (sm_100) =====

	.target	sm_100

	.elftype	@"ET_EXEC"


//--------------------- .note.nv.tkinfo           --------------------------
	.section	.note.nv.tkinfo,"",@"SHT_NOTE"
	.sectionflags	@"SHF_NOTE_NV_TKINFO"
	.tkinfo
        /*0018*/ 	.word	0x00000002
        /*0030*/ 	.string	""
        /*0030*/ 	.string	"ptxas"
        /*0030*/ 	.string	"Cuda compilation tools, release 13.0, V13.0.88"
        /*0030*/ 	.string	"Build cuda_13.0.r13.0/compiler.36424714_0"
        /*0030*/ 	.string	"-arch sm_100 -m 64 "



//--------------------- .note.nv.cuinfo           --------------------------
	.section	.note.nv.cuinfo,"",@"SHT_NOTE"
	.sectionflags	@"SHF_NOTE_NV_CUINFO"
        /*0018*/ 	.short	0x0002
        /*001a*/ 	.short	0x0064
        /*001c*/ 	.short	0x0082
	.zero		2


//--------------------- .nv.info                  --------------------------
	.section	.nv.info,"",@"SHT_CUDA_INFO"
	.align	4


	//----- nvinfo : EIATTR_REGCOUNT
	.align		4
        /*0000*/ 	.byte	0x04, 0x2f
        /*0002*/ 	.short	(.L_1 - .L_0)
	.align		4
.L_0:
        /*0004*/ 	.word	index@(_Z8primeGPUPyPiy)
        /*0008*/ 	.word	0x00000014


	//----- nvinfo : EIATTR_FRAME_SIZE
	.align		4
.L_1:
        /*000c*/ 	.byte	0x04, 0x11
        /*000e*/ 	.short	(.L_3 - .L_2)
	.align		4
.L_2:
        /*0010*/ 	.word	index@($__internal_0_$__cuda_sm20_rem_u64)
        /*0014*/ 	.word	0x00000000


	//----- nvinfo : EIATTR_FRAME_SIZE
	.align		4
.L_3:
        /*0018*/ 	.byte	0x04, 0x11
        /*001a*/ 	.short	(.L_5 - .L_4)
	.align		4
.L_4:
        /*001c*/ 	.word	index@(_Z8primeGPUPyPiy)
        /*0020*/ 	.word	0x00000000


	//----- nvinfo : EIATTR_MIN_STACK_SIZE
	.align		4
.L_5:
        /*0024*/ 	.byte	0x04, 0x12
        /*0026*/ 	.short	(.L_7 - .L_6)
	.align		4
.L_6:
        /*0028*/ 	.word	index@(_Z8primeGPUPyPiy)
        /*002c*/ 	.word	0x00000000
.L_7:


//--------------------- .nv.compat                --------------------------
	.section	.nv.compat,"",@"SHT_CUDA_COMPAT_INFO"
	.align	4
        /*0000*/ 	.byte	0x02, 0x09, 0x00, 0x00, 0x02, 0x02, 0x01, 0x00, 0x02, 0x05, 0x05, 0x00, 0x03, 0x07, 0x01, 0x01
        /*0010*/ 	.byte	0x02, 0x03, 0x00, 0x00, 0x02, 0x06, 0x01, 0x00, 0x04, 0x0b, 0x08, 0x00, 0x09, 0x00, 0x00, 0x00
        /*0020*/ 	.byte	0x00, 0x00, 0x00, 0x00


//--------------------- .nv.info._Z8primeGPUPyPiy --------------------------
	.section	.nv.info._Z8primeGPUPyPiy,"",@"SHT_CUDA_INFO"
	.sectionflags	@""
	.align	4


	//----- nvinfo : EIATTR_CUDA_API_VERSION
	.align		4
        /*0000*/ 	.byte	0x04, 0x37
        /*0002*/ 	.short	(.L_9 - .L_8)
.L_8:
        /*0004*/ 	.word	0x00000082


	//----- nvinfo : EIATTR_KPARAM_INFO
	.align		4
.L_9:
        /*0008*/ 	.byte	0x04, 0x17
        /*000a*/ 	.short	(.L_11 - .L_10)
.L_10:
        /*000c*/ 	.word	0x00000000
        /*0010*/ 	.short	0x0002
        /*0012*/ 	.short	0x0010
        /*0014*/ 	.byte	0x00, 0xf0, 0x21, 0x00


	//----- nvinfo : EIATTR_KPARAM_INFO
	.align		4
.L_11:
        /*0018*/ 	.byte	0x04, 0x17
        /*001a*/ 	.short	(.L_13 - .L_12)
.L_12:
        /*001c*/ 	.word	0x00000000
        /*0020*/ 	.short	0x0001
        /*0022*/ 	.short	0x0008
        /*0024*/ 	.byte	0x00, 0xf5, 0x21, 0x00


	//----- nvinfo : EIATTR_KPARAM_INFO
	.align		4
.L_13:
        /*0028*/ 	.byte	0x04, 0x17
        /*002a*/ 	.short	(.L_15 - .L_14)
.L_14:
        /*002c*/ 	.word	0x00000000
        /*0030*/ 	.short	0x0000
        /*0032*/ 	.short	0x0000
        /*0034*/ 	.byte	0x00, 0xf5, 0x21, 0x00


	//----- nvinfo : EIATTR_SPARSE_MMA_MASK
	.align		4
.L_15:
        /*0038*/ 	.byte	0x03, 0x50
        /*003a*/ 	.short	0x0000


	//----- nvinfo : EIATTR_MAXREG_COUNT
	.align		4
        /*003c*/ 	.byte	0x03, 0x1b
        /*003e*/ 	.short	0x00ff


	//----- nvinfo : EIATTR_MERCURY_ISA_VERSION
	.align		4
        /*0040*/ 	.byte	0x03, 0x5f
        /*0042*/ 	.short	0x0101


	//----- nvinfo : EIATTR_VRC_CTA_INIT_COUNT
	.align		4
        /*0044*/ 	.byte	0x02, 0x4a
	.zero		1
	.zero		1


	//----- nvinfo : EIATTR_EXIT_INSTR_OFFSETS
	.align		4
        /*0048*/ 	.byte	0x04, 0x1c
        /*004a*/ 	.short	(.L_17 - .L_16)


	//   ....[0]....
.L_16:
        /*004c*/ 	.word	0x000000b0


	//   ....[1]....
        /*0050*/ 	.word	0x00000510


	//   ....[2]....
        /*0054*/ 	.word	0x00000550


	//----- nvinfo : EIATTR_CRS_STACK_SIZE
	.align		4
.L_17:
        /*0058*/ 	.byte	0x04, 0x1e
        /*005a*/ 	.short	(.L_19 - .L_18)
.L_18:
        /*005c*/ 	.word	0x00000000


	//----- nvinfo : EIATTR_CBANK_PARAM_SIZE
	.align		4
.L_19:
        /*0060*/ 	.byte	0x03, 0x19
        /*0062*/ 	.short	0x0018


	//----- nvinfo : EIATTR_PARAM_CBANK
	.align		4
        /*0064*/ 	.byte	0x04, 0x0a
        /*0066*/ 	.short	(.L_21 - .L_20)
	.align		4
.L_20:
        /*0068*/ 	.word	index@(.nv.constant0._Z8primeGPUPyPiy)
        /*006c*/ 	.short	0x0380
        /*006e*/ 	.short	0x0018


	//----- nvinfo : EIATTR_SW_WAR
	.align		4
.L_21:
        /*0070*/ 	.byte	0x04, 0x36
        /*0072*/ 	.short	(.L_23 - .L_22)
.L_22:
        /*0074*/ 	.word	0x00000008
.L_23:


//--------------------- .nv.callgraph             --------------------------
	.section	.nv.callgraph,"",@"SHT_CUDA_CALLGRAPH"
	.align	4
	.sectionentsize	8
	.align		4
        /*0000*/ 	.word	0x00000000
	.align		4
        /*0004*/ 	.word	0xffffffff
	.align		4
        /*0008*/ 	.word	0x00000000
	.align		4
        /*000c*/ 	.word	0xfffffffe
	.align		4
        /*0010*/ 	.word	0x00000000
	.align		4
        /*0014*/ 	.word	0xfffffffd
	.align		4
        /*0018*/ 	.word	0x00000000
	.align		4
        /*001c*/ 	.word	0xfffffffc


//--------------------- .text._Z8primeGPUPyPiy    --------------------------
	.section	.text._Z8primeGPUPyPiy,"ax",@progbits
	.align	128
        .global         _Z8primeGPUPyPiy
        .type           _Z8primeGPUPyPiy,@function
        .size           _Z8primeGPUPyPiy,(.L_x_9 - _Z8primeGPUPyPiy)
        .other          _Z8primeGPUPyPiy,@"STO_CUDA_ENTRY STV_DEFAULT"
_Z8primeGPUPyPiy:
.text._Z8primeGPUPyPiy:
[----:B------:R-:W-:Y:S01]  /*0000*/  LDC R1, c[0x0][0x37c] ;  /* 0x0000df00ff017b82 */ /* 0x000fe20000000800 */
[----:B------:R-:W0:Y:S07]  /*0010*/  S2R R5, SR_TID.X ;  /* 0x0000000000057919 */ /* 0x000e2e0000002100 */
[----:B------:R-:W0:Y:S01]  /*0020*/  S2UR UR4, SR_CTAID.X ;  /* 0x00000000000479c3 */ /* 0x000e220000002500 */
[----:B------:R-:W1:Y:S01]  /*0030*/  LDCU.64 UR6, c[0x0][0x390] ;  /* 0x00007200ff0677ac */ /* 0x000e620008000a00 */
[----:B------:R-:W-:-:S02]  /*0040*/  IMAD.MOV.U32 R2, RZ, RZ, 0x6 ;  /* 0x00000006ff027424 */ /* 0x000fc400078e00ff */
[----:B------:R-:W-:-:S04]  /*0050*/  IMAD.MOV.U32 R3, RZ, RZ, 0x0 ;  /* 0x00000000ff037424 */ /* 0x000fc800078e00ff */
[----:B------:R-:W0:Y:S02]  /*0060*/  LDC R0, c[0x0][0x360] ;  /* 0x0000d800ff007b82 */ /* 0x000e240000000800 */
[----:B0-----:R-:W-:-:S04]  /*0070*/  IMAD R0, R0, UR4, R5 ;  /* 0x0000000400007c24 */ /* 0x001fc8000f8e0205 */
[----:B------:R-:W-:-:S03]  /*0080*/  IMAD.WIDE.U32 R2, R0, 0x6, R2 ;  /* 0x0000000600027825 */ /* 0x000fc600078e0002 */
[----:B-1----:R-:W-:-:S04]  /*0090*/  ISETP.GT.U32.AND P0, PT, R2, UR6, PT ;  /* 0x0000000602007c0c */ /* 0x002fc8000bf04070 */
[----:B------:R-:W-:-:S13]  /*00a0*/  ISETP.GT.U32.AND.EX P0, PT, R3, UR7, PT, P0 ;  /* 0x0000000703007c0c */ /* 0x000fda000bf04100 */
[----:B------:R-:W-:Y:S05]  /*00b0*/  @P0 EXIT ;  /* 0x000000000000094d */ /* 0x000fea0003800000 */
[----:B------:R-:W0:Y:S01]  /*00c0*/  LDC.64 R2, c[0x0][0x380] ;  /* 0x0000e000ff027b82 */ /* 0x000e220000000a00 */
[----:B------:R-:W0:Y:S02]  /*00d0*/  LDCU.64 UR4, c[0x0][0x358] ;  /* 0x00006b00ff0477ac */ /* 0x000e240008000a00 */
[----:B0-----:R-:W2:Y:S01]  /*00e0*/  LDG.E.64 R2, desc[UR4][R2.64] ;  /* 0x0000000402027981 */ /* 0x001ea2000c1e1b00 */
[----:B------:R-:W-:Y:S02]  /*00f0*/  HFMA2 R4, -RZ, RZ, 0, 2.98023223876953125e-07 ;  /* 0x00000005ff047431 */ /* 0x000fe400000001ff */
[----:B------:R-:W-:Y:S01]  /*0100*/  IMAD.MOV.U32 R5, RZ, RZ, 0x0 ;  /* 0x00000000ff057424 */ /* 0x000fe200078e00ff */
[----:B------:R-:W-:Y:S02]  /*0110*/  BSSY.RECONVERGENT B0, `(.L_x_0) ;  /* 0x000001d000007945 */ /* 0x000fe40003800200 */
[----:B------:R-:W-:-:S05]  /*0120*/  IMAD.WIDE.U32 R4, R0, 0x6, R4 ;  /* 0x0000000600047825 */ /* 0x000fca00078e0004 */
[----:B--2---:R-:W-:-:S04]  /*0130*/  LOP3.LUT R6, R3, R5, RZ, 0xfc, !PT ;  /* 0x0000000503067212 */ /* 0x004fc800078efcff */
[----:B------:R-:W-:-:S13]  /*0140*/  ISETP.NE.U32.AND P0, PT, R6, RZ, PT ;  /* 0x000000ff0600720c */ /* 0x000fda0003f05070 */
[----:B------:R-:W-:Y:S05]  /*0150*/  @P0 BRA `(.L_x_1) ;  /* 0x0000000000500947 */ /* 0x000fea0003800000 */
[----:B------:R-:W0:Y:S01]  /*0160*/  I2F.U32.RP R5, R4 ;  /* 0x0000000400057306 */ /* 0x000e220000209000 */
[----:B------:R-:W-:Y:S02]  /*0170*/  IADD3 R9, PT, PT, RZ, -R4, RZ ;  /* 0x80000004ff097210 */ /* 0x000fe40007ffe0ff */
[----:B------:R-:W-:-:S05]  /*0180*/  ISETP.NE.U32.AND P1, PT, R4, RZ, PT ;  /* 0x000000ff0400720c */ /* 0x000fca0003f25070 */
[----:B0-----:R-:W0:Y:S02]  /*0190*/  MUFU.RCP R5, R5 ;  /* 0x0000000500057308 */ /* 0x001e240000001000 */
[----:B0-----:R-:W-:-:S06]  /*01a0*/  VIADD R6, R5, 0xffffffe ;  /* 0x0ffffffe05067836 */ /* 0x001fcc0000000000 */
[----:B------:R0:W1:Y:S02]  /*01b0*/  F2I.FTZ.U32.TRUNC.NTZ R7, R6 ;  /* 0x0000000600077305 */ /* 0x000064000021f000 */
[----:B0-----:R-:W-:Y:S02]  /*01c0*/  IMAD.MOV.U32 R6, RZ, RZ, RZ ;  /* 0x000000ffff067224 */ /* 0x001fe400078e00ff */
[----:B-1----:R-:W-:-:S04]  /*01d0*/  IMAD R9, R9, R7, RZ ;  /* 0x0000000709097224 */ /* 0x002fc800078e02ff */
[----:B------:R-:W-:-:S06]  /*01e0*/  IMAD.HI.U32 R7, R7, R9, R6 ;  /* 0x0000000907077227 */ /* 0x000fcc00078e0006 */
[----:B------:R-:W-:-:S04]  /*01f0*/  IMAD.HI.U32 R7, R7, R2, RZ ;  /* 0x0000000207077227 */ /* 0x000fc800078e00ff */
[----:B------:R-:W-:-:S04]  /*0200*/  IMAD.MOV R7, RZ, RZ, -R7 ;  /* 0x000000ffff077224 */ /* 0x000fc800078e0a07 */
[----:B------:R-:W-:-:S05]  /*0210*/  IMAD R7, R4, R7, R2 ;  /* 0x0000000704077224 */ /* 0x000fca00078e0202 */
[----:B------:R-:W-:-:S13]  /*0220*/  ISETP.GE.U32.AND P0, PT, R7, R4, PT ;  /* 0x000000040700720c */ /* 0x000fda0003f06070 */
[----:B------:R-:W-:-:S04]  /*0230*/  @P0 IADD3 R7, PT, PT, -R4, R7, RZ ;  /* 0x0000000704070210 */ /* 0x000fc80007ffe1ff */
[----:B------:R-:W-:-:S13]  /*0240*/  ISETP.GE.U32.AND P0, PT, R7, R4, PT ;  /* 0x000000040700720c */ /* 0x000fda0003f06070 */
[----:B------:R-:W-:Y:S01]  /*0250*/  @P0 IMAD.IADD R7, R7, 0x1, -R4 ;  /* 0x0000000107070824 */ /* 0x000fe200078e0a04 */
[----:B------:R-:W-:-:S04]  /*0260*/  @!P1 LOP3.LUT R7, RZ, R4, RZ, 0x33, !PT ;  /* 0x00000004ff079212 */ /* 0x000fc800078e33ff */
[----:B------:R-:W-:-:S04]  /*0270*/  ISETP.NE.U32.AND P0, PT, R7, RZ, PT ;  /* 0x000000ff0700720c */ /* 0x000fc80003f05070 */
[----:B------:R-:W-:Y:S01]  /*0280*/  ISETP.NE.AND.EX P0, PT, RZ, RZ, PT, P0 ;  /* 0x000000ffff00720c */ /* 0x000fe20003f05300 */
[----:B------:R-:W-:-:S12]  /*0290*/  BRA `(.L_x_2) ;  /* 0x0000000000107947 */ /* 0x000fd80003800000 */
.L_x_1:
[----:B------:R-:W-:-:S07]  /*02a0*/  MOV R6, 0x2c0 ;  /* 0x000002c000067802 */ /* 0x000fce0000000f00 */
[----:B------:R-:W-:Y:S05]  /*02b0*/  CALL.REL.NOINC `($__internal_0_$__cuda_sm20_rem_u64) ;  /* 0x0000000000a87944 */ /* 0x000fea0003c00000 */
[----:B------:R-:W-:-:S04]  /*02c0*/  ISETP.NE.U32.AND P0, PT, R4, RZ, PT ;  /* 0x000000ff0400720c */ /* 0x000fc80003f05070 */
[----:B------:R-:W-:-:S13]  /*02d0*/  ISETP.NE.AND.EX P0, PT, R5, RZ, PT, P0 ;  /* 0x000000ff0500720c */ /* 0x000fda0003f05300 */
.L_x_2:
[----:B------:R-:W-:Y:S05]  /*02e0*/  BSYNC.RECONVERGENT B0 ;  /* 0x0000000000007941 */ /* 0x000fea0003800200 */
.L_x_0:
[----:B------:R-:W-:Y:S04]  /*02f0*/  BSSY.RECONVERGENT B0, `(.L_x_3) ;  /* 0x0000023000007945 */ /* 0x000fe80003800200 */
[----:B------:R-:W-:Y:S05]  /*0300*/  @!P0 BRA `(.L_x_4) ;  /* 0x0000000000848947 */ /* 0x000fea0003800000 */
[----:B------:R-:W-:Y:S01]  /*0310*/  MOV R5, 0x0 ;  /* 0x0000000000057802 */ /* 0x000fe20000000f00 */
[----:B------:R-:W-:Y:S01]  /*0320*/  IMAD.MOV.U32 R4, RZ, RZ, 0x7 ;  /* 0x00000007ff047424 */ /* 0x000fe200078e00ff */
[----:B------:R-:W-:Y:S03]  /*0330*/  BSSY.RECONVERGENT B1, `(.L_x_5) ;  /* 0x000001d000017945 */ /* 0x000fe60003800200 */
[----:B------:R-:W-:-:S05]  /*0340*/  IMAD.WIDE.U32 R4, R0, 0x6, R4 ;  /* 0x0000000600047825 */ /* 0x000fca00078e0004 */
[----:B------:R-:W-:-:S04]  /*0350*/  LOP3.LUT R0, R3, R5, RZ, 0xfc, !PT ;  /* 0x0000000503007212 */ /* 0x000fc800078efcff */
[----:B------:R-:W-:-:S13]  /*0360*/  ISETP.NE.U32.AND P0, PT, R0, RZ, PT ;  /* 0x000000ff0000720c */ /* 0x000fda0003f05070 */
[----:B------:R-:W-:Y:S05]  /*0370*/  @P0 BRA `(.L_x_6) ;  /* 0x0000000000500947 */ /* 0x000fea0003800000 */
[----:B------:R-:W0:Y:S01]  /*0380*/  I2F.U32.RP R0, R4 ;  /* 0x0000000400007306 */ /* 0x000e220000209000 */
[----:B------:R-:W-:Y:S01]  /*0390*/  IMAD.MOV R3, RZ, RZ, -R4 ;  /* 0x000000ffff037224 */ /* 0x000fe200078e0a04 */
[----:B------:R-:W-:-:S06]  /*03a0*/  ISETP.NE.U32.AND P1, PT, R4, RZ, PT ;  /* 0x000000ff0400720c */ /* 0x000fcc0003f25070 */
[----:B0-----:R-:W0:Y:S02]  /*03b0*/  MUFU.RCP R0, R0 ;  /* 0x0000000000007308 */ /* 0x001e240000001000 */
[----:B0-----:R-:W-:-:S06]  /*03c0*/  VIADD R6, R0, 0xffffffe ;  /* 0x0ffffffe00067836 */ /* 0x001fcc0000000000 */
[----:B------:R0:W1:Y:S02]  /*03d0*/  F2I.FTZ.U32.TRUNC.NTZ R7, R6 ;  /* 0x0000000600077305 */ /* 0x000064000021f000 */
[----:B0-----:R-:W-:Y:S02]  /*03e0*/  HFMA2 R6, -RZ, RZ, 0, 0 ;  /* 0x00000000ff067431 */ /* 0x001fe400000001ff */
[----:B-1----:R-:W-:-:S04]  /*03f0*/  IMAD R3, R3, R7, RZ ;  /* 0x0000000703037224 */ /* 0x002fc800078e02ff */
[----:B------:R-:W-:-:S06]  /*0400*/  IMAD.HI.U32 R7, R7, R3, R6 ;  /* 0x0000000307077227 */ /* 0x000fcc00078e0006 */
[----:B------:R-:W-:-:S04]  /*0410*/  IMAD.HI.U32 R7, R7, R2, RZ ;  /* 0x0000000207077227 */ /* 0x000fc800078e00ff */
[----:B------:R-:W-:-:S04]  /*0420*/  IMAD.MOV R7, RZ, RZ, -R7 ;  /* 0x000000ffff077224 */ /* 0x000fc800078e0a07 */
[----:B------:R-:W-:-:S05]  /*0430*/  IMAD R3, R4, R7, R2 ;  /* 0x0000000704037224 */ /* 0x000fca00078e0202 */
[----:B------:R-:W-:-:S13]  /*0440*/  ISETP.GE.U32.AND P0, PT, R3, R4, PT ;  /* 0x000000040300720c */ /* 0x000fda0003f06070 */
[----:B------:R-:W-:-:S05]  /*0450*/  @P0 IMAD.IADD R3, R3, 0x1, -R4 ;  /* 0x0000000103030824 */ /* 0x000fca00078e0a04 */
[----:B------:R-:W-:-:S13]  /*0460*/  ISETP.GE.U32.AND P0, PT, R3, R4, PT ;  /* 0x000000040300720c */ /* 0x000fda0003f06070 */
[----:B------:R-:W-:Y:S02]  /*0470*/  @P0 IADD3 R3, PT, PT, -R4, R3, RZ ;  /* 0x0000000304030210 */ /* 0x000fe40007ffe1ff */
[----:B------:R-:W-:-:S04]  /*0480*/  @!P1 LOP3.LUT R3, RZ, R4, RZ, 0x33, !PT ;  /* 0x00000004ff039212 */ /* 0x000fc800078e33ff */
[----:B------:R-:W-:-:S04]  /*0490*/  ISETP.NE.U32.AND P0, PT, R3, RZ, PT ;  /* 0x000000ff0300720c */ /* 0x000fc80003f05070 */
[----:B------:R-:W-:Y:S01]  /*04a0*/  ISETP.NE.AND.EX P0, PT, RZ, RZ, PT, P0 ;  /* 0x000000ffff00720c */ /* 0x000fe20003f05300 */
[----:B------:R-:W-:-:S12]  /*04b0*/  BRA `(.L_x_7) ;  /* 0x0000000000107947 */ /* 0x000fd80003800000 */
.L_x_6:
[----:B------:R-:W-:-:S07]  /*04c0*/  MOV R6, 0x4e0 ;  /* 0x000004e000067802 */ /* 0x000fce0000000f00 */
[----:B------:R-:W-:Y:S05]  /*04d0*/  CALL.REL.NOINC `($__internal_0_$__cuda_sm20_rem_u64) ;  /* 0x0000000000207944 */ /* 0x000fea0003c00000 */
[----:B------:R-:W-:-:S04]  /*04e0*/  ISETP.NE.U32.AND P0, PT, R4, RZ, PT ;  /* 0x000000ff0400720c */ /* 0x000fc80003f05070 */
[----:B------:R-:W-:-:S13]  /*04f0*/  ISETP.NE.AND.EX P0, PT, R5, RZ, PT, P0 ;  /* 0x000000ff0500720c */ /* 0x000fda0003f05300 */
.L_x_7:
[----:B------:R-:W-:Y:S05]  /*0500*/  BSYNC.RECONVERGENT B1 ;  /* 0x0000000000017941 */ /* 0x000fea0003800200 */
.L_x_5:
[----:B------:R-:W-:Y:S05]  /*0510*/  @P0 EXIT ;  /* 0x000000000000094d */ /* 0x000fea0003800000 */
.L_x_4:
[----:B------:R-:W-:Y:S05]  /*0520*/  BSYNC.RECONVERGENT B0 ;  /* 0x0000000000007941 */ /* 0x000fea0003800200 */
.L_x_3:
[----:B------:R-:W0:Y:S02]  /*0530*/  LDC.64 R2, c[0x0][0x388] ;  /* 0x0000e200ff027b82 */ /* 0x000e240000000a00 */
[----:B0-----:R-:W-:Y:S01]  /*0540*/  STG.E desc[UR4][R2.64], RZ ;  /* 0x000000ff02007986 */ /* 0x001fe2000c101904 */
[----:B------:R-:W-:Y:S05]  /*0550*/  EXIT ;  /* 0x000000000000794d */ /* 0x000fea0003800000 */
        .weak           $__internal_0_$__cuda_sm20_rem_u64
        .type           $__internal_0_$__cuda_sm20_rem_u64,@function
        .size           $__internal_0_$__cuda_sm20_rem_u64,(.L_x_9 - $__internal_0_$__cuda_sm20_rem_u64)
$__internal_0_$__cuda_sm20_rem_u64:
[----:B------:R-:W0:Y:S08]  /*0560*/  I2F.U64.RP R7, R4 ;  /* 0x0000000400077312 */ /* 0x000e300000309000 */
[----:B0-----:R-:W0:Y:S02]  /*0570*/  MUFU.RCP R7, R7 ;  /* 0x0000000700077308 */ /* 0x001e240000001000 */
[----:B0-----:R-:W-:-:S06]  /*0580*/  VIADD R8, R7, 0x1ffffffe ;  /* 0x1ffffffe07087836 */ /* 0x001fcc0000000000 */
[----:B------:R-:W0:Y:S02]  /*0590*/  F2I.U64.TRUNC R8, R8 ;  /* 0x0000000800087311 */ /* 0x000e24000020d800 */
[----:B0-----:R-:W-:-:S04]  /*05a0*/  IMAD.WIDE.U32 R10, R8, R4, RZ ;  /* 0x00000004080a7225 */ /* 0x001fc800078e00ff */
[----:B------:R-:W-:Y:S01]  /*05b0*/  IMAD R11, R8, R5, R11 ;  /* 0x00000005080b7224 */ /* 0x000fe200078e020b */
[----:B------:R-:W-:-:S03]  /*05c0*/  IADD3 R13, P0, PT, RZ, -R10, RZ ;  /* 0x8000000aff0d7210 */ /* 0x000fc60007f1e0ff */
[----:B------:R-:W-:Y:S02]  /*05d0*/  IMAD R11, R9, R4, R11 ;  /* 0x00000004090b7224 */ /* 0x000fe400078e020b */
[----:B------:R-:W-:-:S04]  /*05e0*/  IMAD.HI.U32 R10, R8, R13, RZ ;  /* 0x0000000d080a7227 */ /* 0x000fc800078e00ff */
[----:B------:R-:W-:Y:S01]  /*05f0*/  IMAD.X R15, RZ, RZ, ~R11, P0 ;  /* 0x000000ffff0f7224 */ /* 0x000fe200000e0e0b */
[----:B------:R-:W-:-:S03]  /*0600*/  MOV R11, R8 ;  /* 0x00000008000b7202 */ /* 0x000fc60000000f00 */
[-C--:B------:R-:W-:Y:S02]  /*0610*/  IMAD R17, R9, R15.reuse, RZ ;  /* 0x0000000f09117224 */ /* 0x080fe400078e02ff */
[----:B------:R-:W-:-:S04]  /*0620*/  IMAD.WIDE.U32 R10, P0, R8, R15, R10 ;  /* 0x0000000f080a7225 */ /* 0x000fc8000780000a */
[----:B------:R-:W-:-:S04]  /*0630*/  IMAD.HI.U32 R7, R9, R15, RZ ;  /* 0x0000000f09077227 */ /* 0x000fc800078e00ff */
[----:B------:R-:W-:-:S04]  /*0640*/  IMAD.HI.U32 R10, P1, R9, R13, R10 ;  /* 0x0000000d090a7227 */ /* 0x000fc8000782000a */
[----:B------:R-:W-:Y:S01]  /*0650*/  IMAD.X R7, R7, 0x1, R9, P0 ;  /* 0x0000000107077824 */ /* 0x000fe200000e0609 */
[----:B------:R-:W-:-:S04]  /*0660*/  IADD3 R11, P2, PT, R17, R10, RZ ;  /* 0x0000000a110b7210 */ /* 0x000fc80007f5e0ff */
[----:B------:R-:W-:Y:S01]  /*0670*/  IADD3.X R7, PT, PT, RZ, RZ, R7, P2, P1 ;  /* 0x000000ffff077210 */ /* 0x000fe200017e2407 */
[----:B------:R-:W-:-:S04]  /*0680*/  IMAD.WIDE.U32 R8, R11, R4, RZ ;  /* 0x000000040b087225 */ /* 0x000fc800078e00ff */
[----:B------:R-:W-:Y:S01]  /*0690*/  IMAD R9, R11, R5, R9 ;  /* 0x000000050b097224 */ /* 0x000fe200078e0209 */
[----:B------:R-:W-:-:S03]  /*06a0*/  IADD3 R13, P0, PT, RZ, -R8, RZ ;  /* 0x80000008ff0d7210 */ /* 0x000fc60007f1e0ff */
[----:B------:R-:W-:Y:S02]  /*06b0*/  IMAD R9, R7, R4, R9 ;  /* 0x0000000407097224 */ /* 0x000fe400078e0209 */
[----:B------:R-:W-:-:S03]  /*06c0*/  IMAD.HI.U32 R10, R11, R13, RZ ;  /* 0x0000000d0b0a7227 */ /* 0x000fc600078e00ff */
[----:B------:R-:W-:Y:S01]  /*06d0*/  IADD3.X R8, PT, PT, RZ, ~R9, RZ, P0, !PT ;  /* 0x80000009ff087210 */ /* 0x000fe200007fe4ff */
[----:B------:R-:W-:-:S04]  /*06e0*/  HFMA2 R9, -RZ, RZ, 0, 0 ;  /* 0x00000000ff097431 */ /* 0x000fc800000001ff */
[----:B------:R-:W-:-:S04]  /*06f0*/  IMAD.WIDE.U32 R10, P0, R11, R8, R10 ;  /* 0x000000080b0a7225 */ /* 0x000fc8000780000a */
[C---:B------:R-:W-:Y:S02]  /*0700*/  IMAD R12, R7.reuse, R8, RZ ;  /* 0x00000008070c7224 */ /* 0x040fe400078e02ff */
[----:B------:R-:W-:-:S04]  /*0710*/  IMAD.HI.U32 R11, P1, R7, R13, R10 ;  /* 0x0000000d070b7227 */ /* 0x000fc8000782000a */
[----:B------:R-:W-:Y:S01]  /*0720*/  IMAD.HI.U32 R8, R7, R8, RZ ;  /* 0x0000000807087227 */ /* 0x000fe200078e00ff */
[----:B------:R-:W-:-:S03]  /*0730*/  IADD3 R11, P2, PT, R12, R11, RZ ;  /* 0x0000000b0c0b7210 */ /* 0x000fc60007f5e0ff */
[----:B------:R-:W-:Y:S02]  /*0740*/  IMAD.X R7, R8, 0x1, R7, P0 ;  /* 0x0000000108077824 */ /* 0x000fe400000e0607 */
[----:B------:R-:W-:-:S03]  /*0750*/  IMAD.HI.U32 R8, R11, R2, RZ ;  /* 0x000000020b087227 */ /* 0x000fc600078e00ff */
[----:B------:R-:W-:Y:S01]  /*0760*/  IADD3.X R7, PT, PT, RZ, RZ, R7, P2, P1 ;  /* 0x000000ffff077210 */ /* 0x000fe200017e2407 */
[----:B------:R-:W-:-:S04]  /*0770*/  IMAD.WIDE.U32 R8, R11, R3, R8 ;  /* 0x000000030b087225 */ /* 0x000fc800078e0008 */
[C---:B------:R-:W-:Y:S02]  /*0780*/  IMAD R11, R7.reuse, R3, RZ ;  /* 0x00000003070b7224 */ /* 0x040fe400078e02ff */
[----:B------:R-:W-:-:S04]  /*0790*/  IMAD.HI.U32 R8, P0, R7, R2, R8 ;  /* 0x0000000207087227 */ /* 0x000fc80007800008 */
[----:B------:R-:W-:Y:S01]  /*07a0*/  IMAD.HI.U32 R7, R7, R3, RZ ;  /* 0x0000000307077227 */ /* 0x000fe200078e00ff */
[----:B------:R-:W-:-:S03]  /*07b0*/  IADD3 R11, P1, PT, R11, R8, RZ ;  /* 0x000000080b0b7210 */ /* 0x000fc60007f3e0ff */
[----:B------:R-:W-:Y:S02]  /*07c0*/  IMAD.X R7, RZ, RZ, R7, P0 ;  /* 0x000000ffff077224 */ /* 0x000fe400000e0607 */
[----:B------:R-:W-:-:S03]  /*07d0*/  IMAD.WIDE.U32 R8, R11, R4, RZ ;  /* 0x000000040b087225 */ /* 0x000fc600078e00ff */
[----:B------:R-:W-:Y:S01]  /*07e0*/  IADD3.X R7, PT, PT, RZ, R7, RZ, P1, !PT ;  /* 0x00000007ff077210 */ /* 0x000fe20000ffe4ff */
[----:B------:R-:W-:Y:S01]  /*07f0*/  IMAD R11, R11, R5, R9 ;  /* 0x000000050b0b7224 */ /* 0x000fe200078e0209 */
[----:B------:R-:W-:-:S03]  /*0800*/  IADD3 R13, P1, PT, -R8, R2, RZ ;  /* 0x00000002080d7210 */ /* 0x000fc60007f3e1ff */
[-C--:B------:R-:W-:Y:S01]  /*0810*/  IMAD R8, R7, R4.reuse, R11 ;  /* 0x0000000407087224 */ /* 0x080fe200078e020b */
[----:B------:R-:W-:-:S03]  /*0820*/  ISETP.GE.U32.AND P0, PT, R13, R4, PT ;  /* 0x000000040d00720c */ /* 0x000fc60003f06070 */
[----:B------:R-:W-:Y:S01]  /*0830*/  IMAD.X R8, R3, 0x1, ~R8, P1 ;  /* 0x0000000103087824 */ /* 0x000fe200008e0e08 */
[----:B------:R-:W-:-:S04]  /*0840*/  IADD3 R9, P1, PT, -R4, R13, RZ ;  /* 0x0000000d04097210 */ /* 0x000fc80007f3e1ff */
[----:B------:R-:W-:Y:S02]  /*0850*/  ISETP.GE.U32.AND.EX P0, PT, R8, R5, PT, P0 ;  /* 0x000000050800720c */ /* 0x000fe40003f06100 */
[-C--:B------:R-:W-:Y:S02]  /*0860*/  IADD3.X R10, PT, PT, ~R5, R8.reuse, RZ, P1, !PT ;  /* 0x00000008050a7210 */ /* 0x080fe40000ffe5ff */
[----:B------:R-:W-:Y:S02]  /*0870*/  SEL R9, R9, R13, P0 ;  /* 0x0000000d09097207 */ /* 0x000fe40000000000 */
[----:B------:R-:W-:Y:S02]  /*0880*/  SEL R10, R10, R8, P0 ;  /* 0x000000080a0a7207 */ /* 0x000fe40000000000 */
[----:B------:R-:W-:Y:S02]  /*0890*/  ISETP.GE.U32.AND P0, PT, R9, R4, PT ;  /* 0x000000040900720c */ /* 0x000fe40003f06070 */
[----:B------:R-:W-:-:S02]  /*08a0*/  IADD3 R7, P2, PT, -R4, R9, RZ ;  /* 0x0000000904077210 */ /* 0x000fc40007f5e1ff */
[----:B------:R-:W-:Y:S02]  /*08b0*/  ISETP.GE.U32.AND.EX P0, PT, R10, R5, PT, P0 ;  /* 0x000000050a00720c */ /* 0x000fe40003f06100 */
[----:B------:R-:W-:Y:S01]  /*08c0*/  ISETP.NE.U32.AND P1, PT, R4, RZ, PT ;  /* 0x000000ff0400720c */ /* 0x000fe20003f25070 */
[----:B------:R-:W-:Y:S01]  /*08d0*/  IMAD.X R8, R10, 0x1, ~R5, P2 ;  /* 0x000000010a087824 */ /* 0x000fe200010e0e05 */
[----:B------:R-:W-:Y:S02]  /*08e0*/  SEL R4, R7, R9, P0 ;  /* 0x0000000907047207 */ /* 0x000fe40000000000 */
[----:B------:R-:W-:Y:S02]  /*08f0*/  MOV R7, 0x0 ;  /* 0x0000000000077802 */ /* 0x000fe40000000f00 */
[----:B------:R-:W-:Y:S02]  /*0900*/  ISETP.NE.AND.EX P1, PT, R5, RZ, PT, P1 ;  /* 0x000000ff0500720c */ /* 0x000fe40003f25310 */
[----:B------:R-:W-:-:S02]  /*0910*/  SEL R5, R8, R10, P0 ;  /* 0x0000000a08057207 */ /* 0x000fc40000000000 */
[----:B------:R-:W-:Y:S02]  /*0920*/  SEL R4, R4, 0xffffffff, P1 ;  /* 0xffffffff04047807 */ /* 0x000fe40000800000 */
[----:B------:R-:W-:Y:S01]  /*0930*/  SEL R5, R5, 0xffffffff, P1 ;  /* 0xffffffff05057807 */ /* 0x000fe20000800000 */
[----:B------:R-:W-:Y:S06]  /*0940*/  RET.REL.NODEC R6 `(_Z8primeGPUPyPiy) ;  /* 0xfffffff406ac7950 */ /* 0x000fec0003c3ffff */
.L_x_8:
[----:B------:R-:W-:-:S00]  /*0950*/  BRA `(.L_x_8) ;  /* 0xfffffffc00fc7947 */ /* 0x000fc0000383ffff */
[----:B------:R-:W-:-:S00]  /*0960*/  NOP ;  /* 0x0000000000007918 */ /* 0x000fc00000000000 */
        /* <DEDUP_REMOVED lines=9> */
.L_x_9:


//--------------------- .nv.shared.reserved.0     --------------------------
	.section	.nv.shared.reserved.0,"aw",@nobits
	.weak		__nv_reservedSMEM_offset_0_alias
	.size		__nv_reservedSMEM_offset_0_alias, 0, 64
	.other		__nv_reservedSMEM_offset_0_alias,@"STO_CUDA_RESERVED_SHARED STV_DEFAULT"
__nv_reservedSMEM_offset_0_alias:
	.zero		0
	.zero		64


//--------------------- .nv.constant0._Z8primeGPUPyPiy --------------------------
	.section	.nv.constant0._Z8primeGPUPyPiy,"a",@progbits
	.sectionflags	@""
	.align	4
.nv.constant0._Z8primeGPUPyPiy:
	.zero		920


//--------------------- SYMBOLS --------------------------

	.type		.nv.reservedSmem.offset0,@object
	.size		.nv.reservedSmem.offset0,0x4
